//
// Generated by NVIDIA NVVM Compiler
//
// Compiler Build ID: CL-36424714
// Cuda compilation tools, release 13.0, V13.0.88
// Based on NVVM 20.0.0
//

.version 9.0
.target sm_100
.address_size 64

	// .globl	_Z12mandelKernelffffiiiPi

.visible .entry _Z12mandelKernelffffiiiPi(
	.param .f32 _Z12mandelKernelffffiiiPi_param_0,
	.param .f32 _Z12mandelKernelffffiiiPi_param_1,
	.param .f32 _Z12mandelKernelffffiiiPi_param_2,
	.param .f32 _Z12mandelKernelffffiiiPi_param_3,
	.param .u32 _Z12mandelKernelffffiiiPi_param_4,
	.param .u32 _Z12mandelKernelffffiiiPi_param_5,
	.param .u32 _Z12mandelKernelffffiiiPi_param_6,
	.param .u64 .ptr .align 1 _Z12mandelKernelffffiiiPi_param_7
)
{
	.reg .pred 	%p<15>;
	.reg .b32 	%r<45>;
	.reg .b32 	%f<20>;
	.reg .b64 	%rd<7>;

	ld.param.f32 	%f9, [_Z12mandelKernelffffiiiPi_param_0];
	ld.param.f32 	%f10, [_Z12mandelKernelffffiiiPi_param_1];
	ld.param.f32 	%f11, [_Z12mandelKernelffffiiiPi_param_2];
	ld.param.f32 	%f12, [_Z12mandelKernelffffiiiPi_param_3];
	ld.param.u32 	%r20, [_Z12mandelKernelffffiiiPi_param_4];
	ld.param.u32 	%r23, [_Z12mandelKernelffffiiiPi_param_5];
	ld.param.u32 	%r22, [_Z12mandelKernelffffiiiPi_param_6];
	ld.param.u64 	%rd2, [_Z12mandelKernelffffiiiPi_param_7];
	cvta.to.global.u64 	%rd1, %rd2;
	mov.u32 	%r24, %ctaid.x;
	mov.u32 	%r25, %ntid.x;
	mov.u32 	%r26, %tid.x;
	mad.lo.s32 	%r27, %r24, %r25, %r26;
	shl.b32 	%r1, %r27, 1;
	mov.u32 	%r28, %ctaid.y;
	mov.u32 	%r29, %ntid.y;
	mov.u32 	%r30, %tid.y;
	mad.lo.s32 	%r31, %r28, %r29, %r30;
	shl.b32 	%r38, %r31, 1;
	setp.ge.s32 	%p1, %r1, %r20;
	setp.ge.s32 	%p2, %r38, %r23;
	or.pred  	%p3, %p1, %p2;
	@%p3 bra 	$L__BB0_12;
	add.s32 	%r33, %r38, 2;
	setp.gt.s32 	%p4, %r22, 0;
	min.u32 	%r3, %r33, %r23;
	@%p4 bra 	$L__BB0_2;
	bra.uni 	$L__BB0_9;
$L__BB0_2:
	neg.s32 	%r4, %r22;
$L__BB0_3:
	cvt.rn.f32.u32 	%f13, %r38;
	fma.rn.f32 	%f1, %f12, %f13, %f10;
	mul.lo.s32 	%r6, %r38, %r20;
	mov.u32 	%r39, %r1;
$L__BB0_4:
	mov.u32 	%r7, %r39;
	cvt.rn.f32.s32 	%f14, %r7;
	fma.rn.f32 	%f2, %f11, %f14, %f9;
	mov.b32 	%r41, 0;
	mov.u32 	%r40, %r4;
	mov.f32 	%f18, %f1;
	mov.f32 	%f19, %f2;
$L__BB0_5:
	mul.f32 	%f5, %f19, %f19;
	mul.f32 	%f6, %f18, %f18;
	add.f32 	%f15, %f5, %f6;
	setp.gt.f32 	%p9, %f15, 0f40800000;
	mov.u32 	%r42, %r41;
	@%p9 bra 	$L__BB0_7;
	sub.f32 	%f16, %f5, %f6;
	add.f32 	%f17, %f19, %f19;
	add.f32 	%f19, %f2, %f16;
	fma.rn.f32 	%f18, %f17, %f18, %f1;
	add.s32 	%r41, %r41, 1;
	add.s32 	%r40, %r40, 1;
	setp.ne.s32 	%p10, %r40, 0;
	mov.u32 	%r42, %r22;
	@%p10 bra 	$L__BB0_5;
$L__BB0_7:
	add.s32 	%r37, %r7, %r6;
	mul.wide.s32 	%rd5, %r37, 4;
	add.s64 	%rd6, %rd1, %rd5;
	st.global.u32 	[%rd6], %r42;
	add.s32 	%r39, %r7, 1;
	setp.le.s32 	%p11, %r7, %r1;
	setp.lt.s32 	%p12, %r39, %r20;
	and.pred  	%p13, %p11, %p12;
	@%p13 bra 	$L__BB0_4;
	add.s32 	%r38, %r38, 1;
	setp.lt.u32 	%p14, %r38, %r3;
	@%p14 bra 	$L__BB0_3;
	bra.uni 	$L__BB0_12;
$L__BB0_9:
	mul.lo.s32 	%r16, %r38, %r20;
	mov.u32 	%r44, %r1;
$L__BB0_10:
	add.s32 	%r34, %r44, %r16;
	mul.wide.s32 	%rd3, %r34, 4;
	add.s64 	%rd4, %rd1, %rd3;
	mov.b32 	%r35, 0;
	st.global.u32 	[%rd4], %r35;
	add.s32 	%r18, %r44, 1;
	setp.le.s32 	%p5, %r44, %r1;
	setp.lt.s32 	%p6, %r18, %r20;
	and.pred  	%p7, %p5, %p6;
	mov.u32 	%r44, %r18;
	@%p7 bra 	$L__BB0_10;
	add.s32 	%r38, %r38, 1;
	setp.lt.u32 	%p8, %r38, %r3;
	@%p8 bra 	$L__BB0_9;
$L__BB0_12:
	ret;

}


// ===== COMPILED SASS (sm_100) =====

	.target	sm_100

	.elftype	@"ET_EXEC"


//--------------------- .note.nv.tkinfo           --------------------------
	.section	.note.nv.tkinfo,"",@"SHT_NOTE"
	.sectionflags	@"SHF_NOTE_NV_TKINFO"
	.tkinfo
        /*0018*/ 	.word	0x00000002
        /*0030*/ 	.string	""
        /*0030*/ 	.string	"ptxas"
        /*0030*/ 	.string	"Cuda compilation tools, release 13.0, V13.0.88"
        /*0030*/ 	.string	"Build cuda_13.0.r13.0/compiler.36424714_0"
        /*0030*/ 	.string	"-arch sm_100 -m 64 "



//--------------------- .note.nv.cuinfo           --------------------------
	.section	.note.nv.cuinfo,"",@"SHT_NOTE"
	.sectionflags	@"SHF_NOTE_NV_CUINFO"
        /*0018*/ 	.short	0x0002
        /*001a*/ 	.short	0x0064
        /*001c*/ 	.short	0x0082
	.zero		2


//--------------------- .nv.info                  --------------------------
	.section	.nv.info,"",@"SHT_CUDA_INFO"
	.align	4


	//----- nvinfo : EIATTR_REGCOUNT
	.align		4
        /*0000*/ 	.byte	0x04, 0x2f
        /*0002*/ 	.short	(.L_1 - .L_0)
	.align		4
.L_0:
        /*0004*/ 	.word	index@(_Z12mandelKernelffffiiiPi)
        /*0008*/ 	.word	0x00000012


	//----- nvinfo : EIATTR_FRAME_SIZE
	.align		4
.L_1:
        /*000c*/ 	.byte	0x04, 0x11
        /*000e*/ 	.short	(.L_3 - .L_2)
	.align		4
.L_2:
        /*0010*/ 	.word	index@(_Z12mandelKernelffffiiiPi)
        /*0014*/ 	.word	0x00000000


	//----- nvinfo : EIATTR_MIN_STACK_SIZE
	.align		4
.L_3:
        /*0018*/ 	.byte	0x04, 0x12
        /*001a*/ 	.short	(.L_5 - .L_4)
	.align		4
.L_4:
        /*001c*/ 	.word	index@(_Z12mandelKernelffffiiiPi)
        /*0020*/ 	.word	0x00000000
.L_5:


//--------------------- .nv.compat                --------------------------
	.section	.nv.compat,"",@"SHT_CUDA_COMPAT_INFO"
	.align	4
        /*0000*/ 	.byte	0x02, 0x09, 0x00, 0x00, 0x02, 0x02, 0x01, 0x00, 0x02, 0x05, 0x05, 0x00, 0x03, 0x07, 0x01, 0x01
        /*0010*/ 	.byte	0x02, 0x03, 0x00, 0x00, 0x02, 0x06, 0x01, 0x00, 0x04, 0x0b, 0x08, 0x00, 0x01, 0x00, 0x00, 0x00
        /*0020*/ 	.byte	0x00, 0x00, 0x00, 0x00


//--------------------- .nv.info._Z12mandelKernelffffiiiPi --------------------------
	.section	.nv.info._Z12mandelKernelffffiiiPi,"",@"SHT_CUDA_INFO"
	.sectionflags	@""
	.align	4


	//----- nvinfo : EIATTR_CUDA_API_VERSION
	.align		4
        /*0000*/ 	.byte	0x04, 0x37
        /*0002*/ 	.short	(.L_7 - .L_6)
.L_6:
        /*0004*/ 	.word	0x00000082


	//----- nvinfo : EIATTR_KPARAM_INFO
	.align		4
.L_7:
        /*0008*/ 	.byte	0x04, 0x17
        /*000a*/ 	.short	(.L_9 - .L_8)
.L_8:
        /*000c*/ 	.word	0x00000000
        /*0010*/ 	.short	0x0007
        /*0012*/ 	.short	0x0020
        /*0014*/ 	.byte	0x00, 0xf5, 0x21, 0x00


	//----- nvinfo : EIATTR_KPARAM_INFO
	.align		4
.L_9:
        /*0018*/ 	.byte	0x04, 0x17
        /*001a*/ 	.short	(.L_11 - .L_10)
.L_10:
        /*001c*/ 	.word	0x00000000
        /*0020*/ 	.short	0x0006
        /*0022*/ 	.short	0x0018
        /*0024*/ 	.byte	0x00, 0xf0, 0x11, 0x00


	//----- nvinfo : EIATTR_KPARAM_INFO
	.align		4
.L_11:
        /*0028*/ 	.byte	0x04, 0x17
        /*002a*/ 	.short	(.L_13 - .L_12)
.L_12:
        /*002c*/ 	.word	0x00000000
        /*0030*/ 	.short	0x0005
        /*0032*/ 	.short	0x0014
        /*0034*/ 	.byte	0x00, 0xf0, 0x11, 0x00


	//----- nvinfo : EIATTR_KPARAM_INFO
	.align		4
.L_13:
        /*0038*/ 	.byte	0x04, 0x17
        /*003a*/ 	.short	(.L_15 - .L_14)
.L_14:
        /*003c*/ 	.word	0x00000000
        /*0040*/ 	.short	0x0004
        /*0042*/ 	.short	0x0010
        /*0044*/ 	.byte	0x00, 0xf0, 0x11, 0x00


	//----- nvinfo : EIATTR_KPARAM_INFO
	.align		4
.L_15:
        /*0048*/ 	.byte	0x04, 0x17
        /*004a*/ 	.short	(.L_17 - .L_16)
.L_16:
        /*004c*/ 	.word	0x00000000
        /*0050*/ 	.short	0x0003
        /*0052*/ 	.short	0x000c
        /*0054*/ 	.byte	0x00, 0xf0, 0x11, 0x00


	//----- nvinfo : EIATTR_KPARAM_INFO
	.align		4
.L_17:
        /*0058*/ 	.byte	0x04, 0x17
        /*005a*/ 	.short	(.L_19 - .L_18)
.L_18:
        /*005c*/ 	.word	0x00000000
        /*0060*/ 	.short	0x0002
        /*0062*/ 	.short	0x0008
        /*0064*/ 	.byte	0x00, 0xf0, 0x11, 0x00


	//----- nvinfo : EIATTR_KPARAM_INFO
	.align		4
.L_19:
        /*0068*/ 	.byte	0x04, 0x17
        /*006a*/ 	.short	(.L_21 - .L_20)
.L_20:
        /*006c*/ 	.word	0x00000000
        /*0070*/ 	.short	0x0001
        /*0072*/ 	.short	0x0004
        /*0074*/ 	.byte	0x00, 0xf0, 0x11, 0x00


	//----- nvinfo : EIATTR_KPARAM_INFO
	.align		4
.L_21:
        /*0078*/ 	.byte	0x04, 0x17
        /*007a*/ 	.short	(.L_23 - .L_22)
.L_22:
        /*007c*/ 	.word	0x00000000
        /*0080*/ 	.short	0x0000
        /*0082*/ 	.short	0x0000
        /*0084*/ 	.byte	0x00, 0xf0, 0x11, 0x00


	//----- nvinfo : EIATTR_SPARSE_MMA_MASK
	.align		4
.L_23:
        /*0088*/ 	.byte	0x03, 0x50
        /*008a*/ 	.short	0x0000


	//----- nvinfo : EIATTR_MAXREG_COUNT
	.align		4
        /*008c*/ 	.byte	0x03, 0x1b
        /*008e*/ 	.short	0x00ff


	//----- nvinfo : EIATTR_MERCURY_ISA_VERSION
	.align		4
        /*0090*/ 	.byte	0x03, 0x5f
        /*0092*/ 	.short	0x0101


	//----- nvinfo : EIATTR_VRC_CTA_INIT_COUNT
	.align		4
        /*0094*/ 	.byte	0x02, 0x4a
	.zero		1
	.zero		1


	//----- nvinfo : EIATTR_EXIT_INSTR_OFFSETS
	.align		4
        /*0098*/ 	.byte	0x04, 0x1c
        /*009a*/ 	.short	(.L_25 - .L_24)


	//   ....[0]....
.L_24:
        /*009c*/ 	.word	0x000000e0


	//   ....[1]....
        /*00a0*/ 	.word	0x00000240


	//   ....[2]....
        /*00a4*/ 	.word	0x00000530


	//----- nvinfo : EIATTR_CRS_STACK_SIZE
	.align		4
.L_25:
        /*00a8*/ 	.byte	0x04, 0x1e
        /*00aa*/ 	.short	(.L_27 - .L_26)
.L_26:
        /*00ac*/ 	.word	0x00000000


	//----- nvinfo : EIATTR_CBANK_PARAM_SIZE
	.align		4
.L_27:
        /*00b0*/ 	.byte	0x03, 0x19
        /*00b2*/ 	.short	0x0028


	//----- nvinfo : EIATTR_PARAM_CBANK
	.align		4
        /*00b4*/ 	.byte	0x04, 0x0a
        /*00b6*/ 	.short	(.L_29 - .L_28)
	.align		4
.L_28:
        /*00b8*/ 	.word	index@(.nv.constant0._Z12mandelKernelffffiiiPi)
        /*00bc*/ 	.short	0x0380
        /*00be*/ 	.short	0x0028


	//----- nvinfo : EIATTR_SW_WAR
	.align		4
.L_29:
        /*00c0*/ 	.byte	0x04, 0x36
        /*00c2*/ 	.short	(.L_31 - .L_30)
.L_30:
        /*00c4*/ 	.word	0x00000008
.L_31:


//--------------------- .nv.callgraph             --------------------------
	.section	.nv.callgraph,"",@"SHT_CUDA_CALLGRAPH"
	.align	4
	.sectionentsize	8
	.align		4
        /*0000*/ 	.word	0x00000000
	.align		4
        /*0004*/ 	.word	0xffffffff
	.align		4
        /*0008*/ 	.word	0x00000000
	.align		4
        /*000c*/ 	.word	0xfffffffe
	.align		4
        /*0010*/ 	.word	0x00000000
	.align		4
        /*0014*/ 	.word	0xfffffffd
	.align		4
        /*0018*/ 	.word	0x00000000
	.align		4
        /*001c*/ 	.word	0xfffffffc


//--------------------- .text._Z12mandelKernelffffiiiPi --------------------------
	.section	.text._Z12mandelKernelffffiiiPi,"ax",@progbits
	.align	128
        .global         _Z12mandelKernelffffiiiPi
        .type           _Z12mandelKernelffffiiiPi,@function
        .size           _Z12mandelKernelffffiiiPi,(.L_x_11 - _Z12mandelKernelffffiiiPi)
        .other          _Z12mandelKernelffffiiiPi,@"STO_CUDA_ENTRY STV_DEFAULT"
_Z12mandelKernelffffiiiPi:
.text._Z12mandelKernelffffiiiPi:
[----:B------:R-:W-:Y:S01]  /*0000*/  LDC R1, c[0x0][0x37c] ;  /* 0x0000df00ff017b82 */ /* 0x000fe20000000800 */
[----:B------:R-:W0:Y:S07]  /*0010*/  S2R R5, SR_TID.Y ;  /* 0x0000000000057919 */ /* 0x000e2e0000002200 */
[----:B------:R-:W1:Y:S01]  /*0020*/  LDC R3, c[0x0][0x360] ;  /* 0x0000d800ff037b82 */ /* 0x000e620000000800 */
[----:B------:R-:W1:Y:S07]  /*0030*/  S2R R2, SR_TID.X ;  /* 0x0000000000027919 */ /* 0x000e6e0000002100 */
[----:B------:R-:W0:Y:S08]  /*0040*/  S2UR UR5, SR_CTAID.Y ;  /* 0x00000000000579c3 */ /* 0x000e300000002600 */
[----:B------:R-:W0:Y:S08]  /*0050*/  LDC R0, c[0x0][0x364] ;  /* 0x0000d900ff007b82 */ /* 0x000e300000000800 */
[----:B------:R-:W1:Y:S08]  /*0060*/  S2UR UR4, SR_CTAID.X ;  /* 0x00000000000479c3 */ /* 0x000e700000002500 */
[----:B------:R-:W2:Y:S01]  /*0070*/  LDC.64 R6, c[0x0][0x390] ;  /* 0x0000e400ff067b82 */ /* 0x000ea20000000a00 */
[----:B0-----:R-:W-:-:S05]  /*0080*/  IMAD R0, R0, UR5, R5 ;  /* 0x0000000500007c24 */ /* 0x001fca000f8e0205 */
[----:B------:R-:W-:Y:S01]  /*0090*/  SHF.L.U32 R0, R0, 0x1, RZ ;  /* 0x0000000100007819 */ /* 0x000fe200000006ff */
[----:B-1----:R-:W-:-:S04]  /*00a0*/  IMAD R3, R3, UR4, R2 ;  /* 0x0000000403037c24 */ /* 0x002fc8000f8e0202 */
[----:B------:R-:W-:Y:S01]  /*00b0*/  IMAD.SHL.U32 R3, R3, 0x2, RZ ;  /* 0x0000000203037824 */ /* 0x000fe200078e00ff */
[----:B--2---:R-:W-:-:S04]  /*00c0*/  ISETP.GE.AND P0, PT, R0, R7, PT ;  /* 0x000000070000720c */ /* 0x004fc80003f06270 */
[----:B------:R-:W-:-:S13]  /*00d0*/  ISETP.GE.OR P0, PT, R3, R6, P0 ;  /* 0x000000060300720c */ /* 0x000fda0000706670 */
[----:B------:R-:W-:Y:S05]  /*00e0*/  @P0 EXIT ;  /* 0x000000000000094d */ /* 0x000fea0003800000 */
[----:B------:R-:W0:Y:S01]  /*00f0*/  LDCU UR4, c[0x0][0x398] ;  /* 0x00007300ff0477ac */ /* 0x000e220008000800 */
[----:B------:R-:W-:Y:S01]  /*0100*/  VIADDMNMX.U32 R5, R0, 0x2, R7, PT ;  /* 0x0000000200057846 */ /* 0x000fe20003800007 */
[----:B------:R-:W1:Y:S01]  /*0110*/  LDCU.64 UR6, c[0x0][0x358] ;  /* 0x00006b00ff0677ac */ /* 0x000e620008000a00 */
[----:B0-----:R-:W-:-:S09]  /*0120*/  UISETP.GT.AND UP0, UPT, UR4, URZ, UPT ;  /* 0x000000ff0400728c */ /* 0x001fd2000bf04270 */
[----:B-1----:R-:W-:Y:S05]  /*0130*/  BRA.U UP0, `(.L_x_0) ;  /* 0x0000000100447547 */ /* 0x002fea000b800000 */
.L_x_3:
[----:B------:R-:W0:Y:S01]  /*0140*/  LDC R4, c[0x0][0x390] ;  /* 0x0000e400ff047b82 */ /* 0x000e220000000800 */
[----:B------:R-:W-:Y:S01]  /*0150*/  BSSY.RECONVERGENT B0, `(.L_x_1) ;  /* 0x000000b000007945 */ /* 0x000fe20003800200 */
[----:B------:R-:W-:-:S06]  /*0160*/  MOV R11, R3 ;  /* 0x00000003000b7202 */ /* 0x000fcc0000000f00 */
[----:B------:R-:W1:Y:S02]  /*0170*/  LDC.64 R8, c[0x0][0x3a0] ;  /* 0x0000e800ff087b82 */ /* 0x000e640000000a00 */
.L_x_2:
[--C-:B0-----:R-:W-:Y:S02]  /*0180*/  IMAD R7, R0, R4, R11.reuse ;  /* 0x0000000400077224 */ /* 0x101fe400078e020b */
[----:B------:R-:W-:Y:S01]  /*0190*/  IMAD.MOV.U32 R2, RZ, RZ, R11 ;  /* 0x000000ffff027224 */ /* 0x000fe200078e000b */
[----:B------:R-:W-:Y:S01]  /*01a0*/  IADD3 R11, PT, PT, R11, 0x1, RZ ;  /* 0x000000010b0b7810 */ /* 0x000fe20007ffe0ff */
[----:B-1----:R-:W-:-:S03]  /*01b0*/  IMAD.WIDE R6, R7, 0x4, R8 ;  /* 0x0000000407067825 */ /* 0x002fc600078e0208 */
[----:B------:R-:W-:Y:S02]  /*01c0*/  ISETP.LE.AND P1, PT, R2, R3, PT ;  /* 0x000000030200720c */ /* 0x000fe40003f23270 */
[----:B------:R2:W-:Y:S01]  /*01d0*/  STG.E desc[UR6][R6.64], RZ ;  /* 0x000000ff06007986 */ /* 0x0005e2000c101906 */
[----:B------:R-:W-:-:S13]  /*01e0*/  ISETP.GE.AND P0, PT, R11, R4, PT ;  /* 0x000000040b00720c */ /* 0x000fda0003f06270 */
[----:B--2---:R-:W-:Y:S05]  /*01f0*/  @!P0 BRA P1, `(.L_x_2) ;  /* 0xfffffffc00e08947 */ /* 0x004fea000083ffff */
[----:B------:R-:W-:Y:S05]  /*0200*/  BSYNC.RECONVERGENT B0 ;  /* 0x0000000000007941 */ /* 0x000fea0003800200 */
.L_x_1:
[----:B------:R-:W-:-:S05]  /*0210*/  VIADD R0, R0, 0x1 ;  /* 0x0000000100007836 */ /* 0x000fca0000000000 */
[----:B------:R-:W-:-:S13]  /*0220*/  ISETP.GE.U32.AND P0, PT, R0, R5, PT ;  /* 0x000000050000720c */ /* 0x000fda0003f06070 */
[----:B------:R-:W-:Y:S05]  /*0230*/  @!P0 BRA `(.L_x_3) ;  /* 0xfffffffc00c08947 */ /* 0x000fea000383ffff */
[----:B------:R-:W-:Y:S05]  /*0240*/  EXIT ;  /* 0x000000000000794d */ /* 0x000fea0003800000 */
.L_x_0:
[----:B------:R-:W-:-:S12]  /*0250*/  UIADD3 UR4, UPT, UPT, -UR4, URZ, URZ ;  /* 0x000000ff04047290 */ /* 0x000fd8000fffe1ff */
.L_x_9:
[----:B0-----:R-:W0:Y:S01]  /*0260*/  LDC R7, c[0x0][0x384] ;  /* 0x0000e100ff077b82 */ /* 0x001e220000000800 */
[----:B------:R-:W0:Y:S01]  /*0270*/  LDCU UR5, c[0x0][0x38c] ;  /* 0x00007180ff0577ac */ /* 0x000e220008000800 */
[----:B------:R-:W-:Y:S01]  /*0280*/  I2FP.F32.U32 R2, R0 ;  /* 0x0000000000027245 */ /* 0x000fe20000201000 */
[----:B------:R-:W-:Y:S01]  /*0290*/  BSSY.RECONVERGENT B0, `(.L_x_4) ;  /* 0x0000026000007945 */ /* 0x000fe20003800200 */
[----:B------:R-:W-:-:S03]  /*02a0*/  MOV R9, R3 ;  /* 0x0000000300097202 */ /* 0x000fc60000000f00 */
[----:B01----:R-:W-:-:S07]  /*02b0*/  FFMA R8, R2, UR5, R7 ;  /* 0x0000000502087c23 */ /* 0x003fce0008000007 */
.L_x_8:
[----:B0-----:R-:W0:Y:S01]  /*02c0*/  LDC R7, c[0x0][0x380] ;  /* 0x0000e000ff077b82 */ /* 0x001e220000000800 */
[----:B------:R-:W0:Y:S01]  /*02d0*/  LDCU UR5, c[0x0][0x388] ;  /* 0x00007100ff0577ac */ /* 0x000e220008000800 */
[----:B------:R-:W-:Y:S01]  /*02e0*/  I2FP.F32.S32 R2, R9 ;  /* 0x0000000900027245 */ /* 0x000fe20000201400 */
[----:B------:R-:W-:Y:S01]  /*02f0*/  BSSY.RECONVERGENT B1, `(.L_x_5) ;  /* 0x0000016000017945 */ /* 0x000fe20003800200 */
[----:B------:R-:W-:Y:S01]  /*0300*/  IMAD.MOV.U32 R10, RZ, RZ, R9 ;  /* 0x000000ffff0a7224 */ /* 0x000fe200078e0009 */
[----:B------:R-:W-:Y:S01]  /*0310*/  MOV R4, R8 ;  /* 0x0000000800047202 */ /* 0x000fe20000000f00 */
[----:B------:R-:W-:Y:S02]  /*0320*/  IMAD.U32 R15, RZ, RZ, UR4 ;  /* 0x00000004ff0f7e24 */ /* 0x000fe4000f8e00ff */
[----:B-1----:R-:W1:Y:S01]  /*0330*/  LDC R14, c[0x0][0x398] ;  /* 0x0000e600ff0e7b82 */ /* 0x002e620000000800 */
[----:B0-----:R-:W-:Y:S01]  /*0340*/  FFMA R11, R2, UR5, R7 ;  /* 0x00000005020b7c23 */ /* 0x001fe20008000007 */
[----:B------:R-:W-:-:S03]  /*0350*/  HFMA2 R2, -RZ, RZ, 0, 0 ;  /* 0x00000000ff027431 */ /* 0x000fc600000001ff */
[----:B------:R-:W-:-:S07]  /*0360*/  IMAD.MOV.U32 R6, RZ, RZ, R11 ;  /* 0x000000ffff067224 */ /* 0x000fce00078e000b */
.L_x_7:
[----:B------:R-:W-:Y:S01]  /*0370*/  FMUL R12, R6, R6 ;  /* 0x00000006060c7220 */ /* 0x000fe20000400000 */
[----:B------:R-:W-:-:S04]  /*0380*/  FMUL R13, R4, R4 ;  /* 0x00000004040d7220 */ /* 0x000fc80000400000 */
[----:B------:R-:W-:-:S05]  /*0390*/  FADD R7, R12, R13 ;  /* 0x0000000d0c077221 */ /* 0x000fca0000000000 */
[----:B------:R-:W-:-:S13]  /*03a0*/  FSETP.GT.AND P0, PT, R7, 4, PT ;  /* 0x408000000700780b */ /* 0x000fda0003f04000 */
[----:B------:R-:W-:Y:S05]  /*03b0*/  @P0 BRA `(.L_x_6) ;  /* 0x0000000000240947 */ /* 0x000fea0003800000 */
[----:B------:R-:W-:Y:S01]  /*03c0*/  IADD3 R15, PT, PT, R15, 0x1, RZ ;  /* 0x000000010f0f7810 */ /* 0x000fe20007ffe0ff */
[----:B------:R-:W-:Y:S01]  /*03d0*/  FADD R7, R6, R6 ;  /* 0x0000000606077221 */ /* 0x000fe20000000000 */
[----:B------:R-:W-:Y:S01]  /*03e0*/  FADD R6, R12, -R13 ;  /* 0x8000000d0c067221 */ /* 0x000fe20000000000 */
[----:B------:R-:W-:Y:S02]  /*03f0*/  IADD3 R2, PT, PT, R2, 0x1, RZ ;  /* 0x0000000102027810 */ /* 0x000fe40007ffe0ff */
[----:B------:R-:W-:Y:S01]  /*0400*/  ISETP.NE.AND P0, PT, R15, RZ, PT ;  /* 0x000000ff0f00720c */ /* 0x000fe20003f05270 */
[----:B------:R-:W-:Y:S01]  /*0410*/  FFMA R4, R7, R4, R8 ;  /* 0x0000000407047223 */ /* 0x000fe20000000008 */
[----:B------:R-:W-:-:S11]  /*0420*/  FADD R6, R11, R6 ;  /* 0x000000060b067221 */ /* 0x000fd60000000000 */
[----:B------:R-:W-:Y:S05]  /*0430*/  @P0 BRA `(.L_x_7) ;  /* 0xfffffffc00cc0947 */ /* 0x000fea000383ffff */
[----:B-1----:R-:W-:-:S07]  /*0440*/  IMAD.MOV.U32 R2, RZ, RZ, R14 ;  /* 0x000000ffff027224 */ /* 0x002fce00078e000e */
.L_x_6:
[----:B------:R-:W-:Y:S05]  /*0450*/  BSYNC.RECONVERGENT B1 ;  /* 0x0000000000017941 */ /* 0x000fea0003800200 */
.L_x_5:
[----:B------:R-:W0:Y:S01]  /*0460*/  LDC.64 R6, c[0x0][0x3a0] ;  /* 0x0000e800ff067b82 */ /* 0x000e220000000a00 */
[----:B------:R-:W2:Y:S01]  /*0470*/  LDCU UR5, c[0x0][0x390] ;  /* 0x00007200ff0577ac */ /* 0x000ea20008000800 */
[----:B------:R-:W-:Y:S01]  /*0480*/  ISETP.LE.AND P1, PT, R10, R3, PT ;  /* 0x000000030a00720c */ /* 0x000fe20003f23270 */
[----:B--2---:R-:W-:Y:S01]  /*0490*/  IMAD R11, R0, UR5, R9 ;  /* 0x00000005000b7c24 */ /* 0x004fe2000f8e0209 */
[----:B------:R-:W-:-:S03]  /*04a0*/  IADD3 R9, PT, PT, R9, 0x1, RZ ;  /* 0x0000000109097810 */ /* 0x000fc60007ffe0ff */
[----:B0-----:R-:W-:Y:S01]  /*04b0*/  IMAD.WIDE R6, R11, 0x4, R6 ;  /* 0x000000040b067825 */ /* 0x001fe200078e0206 */
[----:B------:R-:W-:-:S04]  /*04c0*/  ISETP.GE.AND P0, PT, R9, UR5, PT ;  /* 0x0000000509007c0c */ /* 0x000fc8000bf06270 */
[----:B------:R0:W-:Y:S09]  /*04d0*/  STG.E desc[UR6][R6.64], R2 ;  /* 0x0000000206007986 */ /* 0x0001f2000c101906 */
[----:B------:R-:W-:Y:S05]  /*04e0*/  @!P0 BRA P1, `(.L_x_8) ;  /* 0xfffffffc00748947 */ /* 0x000fea000083ffff */
[----:B------:R-:W-:Y:S05]  /*04f0*/  BSYNC.RECONVERGENT B0 ;  /* 0x0000000000007941 */ /* 0x000fea0003800200 */
.L_x_4:
[----:B------:R-:W-:-:S04]  /*0500*/  IADD3 R0, PT, PT, R0, 0x1, RZ ;  /* 0x0000000100007810 */ /* 0x000fc80007ffe0ff */
[----:B------:R-:W-:-:S13]  /*0510*/  ISETP.GE.U32.AND P0, PT, R0, R5, PT ;  /* 0x000000050000720c */ /* 0x000fda0003f06070 */
[----:B------:R-:W-:Y:S05]  /*0520*/  @!P0 BRA `(.L_x_9) ;  /* 0xfffffffc004c8947 */ /* 0x000fea000383ffff */
[----:B------:R-:W-:Y:S05]  /*0530*/  EXIT ;  /* 0x000000000000794d */ /* 0x000fea0003800000 */
.L_x_10:
[----:B------:R-:W-:-:S00]  /*0540*/  BRA `(.L_x_10) ;  /* 0xfffffffc00fc7947 */ /* 0x000fc0000383ffff */
[----:B------:R-:W-:-:S00]  /*0550*/  NOP ;  /* 0x0000000000007918 */ /* 0x000fc00000000000 */
        /* <DEDUP_REMOVED lines=10> */
.L_x_11:


//--------------------- .nv.shared.reserved.0     --------------------------
	.section	.nv.shared.reserved.0,"aw",@nobits
	.weak		__nv_reservedSMEM_offset_0_alias
	.size		__nv_reservedSMEM_offset_0_alias, 0, 64
	.other		__nv_reservedSMEM_offset_0_alias,@"STO_CUDA_RESERVED_SHARED STV_DEFAULT"
__nv_reservedSMEM_offset_0_alias:
	.zero		0
	.zero		64


//--------------------- .nv.constant0._Z12mandelKernelffffiiiPi --------------------------
	.section	.nv.constant0._Z12mandelKernelffffiiiPi,"a",@progbits
	.sectionflags	@""
	.align	4
.nv.constant0._Z12mandelKernelffffiiiPi:
	.zero		936


//--------------------- SYMBOLS --------------------------

	.type		.nv.reservedSmem.offset0,@object
	.size		.nv.reservedSmem.offset0,0x4
